//
// Generated by NVIDIA NVVM Compiler
//
// Compiler Build ID: CL-36424714
// Cuda compilation tools, release 13.0, V13.0.88
// Based on NVVM 20.0.0
//

.version 9.0
.target sm_100
.address_size 64

	// .globl	_Z9vectorAddPfS_S_i
.extern .func  (.param .b32 func_retval0) vprintf
(
	.param .b64 vprintf_param_0,
	.param .b64 vprintf_param_1
)
;
.global .align 1 .b8 $str[11] = {73, 110, 100, 101, 120, 58, 32, 37, 100, 10};

.visible .entry _Z9vectorAddPfS_S_i(
	.param .u64 .ptr .align 1 _Z9vectorAddPfS_S_i_param_0,
	.param .u64 .ptr .align 1 _Z9vectorAddPfS_S_i_param_1,
	.param .u64 .ptr .align 1 _Z9vectorAddPfS_S_i_param_2,
	.param .u32 _Z9vectorAddPfS_S_i_param_3
)
{
	.local .align 8 .b8 	__local_depot0[8];
	.reg .b64 	%SP;
	.reg .b64 	%SPL;
	.reg .pred 	%p<2>;
	.reg .b32 	%r<8>;
	.reg .b32 	%f<4>;
	.reg .b64 	%rd<15>;

	mov.u64 	%SPL, __local_depot0;
	cvta.local.u64 	%SP, %SPL;
	ld.param.u64 	%rd1, [_Z9vectorAddPfS_S_i_param_0];
	ld.param.u64 	%rd2, [_Z9vectorAddPfS_S_i_param_1];
	ld.param.u64 	%rd3, [_Z9vectorAddPfS_S_i_param_2];
	ld.param.u32 	%r2, [_Z9vectorAddPfS_S_i_param_3];
	mov.u32 	%r3, %tid.x;
	mov.u32 	%r4, %ctaid.x;
	mov.u32 	%r5, %ntid.x;
	mad.lo.s32 	%r1, %r4, %r5, %r3;
	setp.ge.s32 	%p1, %r1, %r2;
	@%p1 bra 	$L__BB0_2;
	add.u64 	%rd4, %SP, 0;
	add.u64 	%rd5, %SPL, 0;
	cvta.to.global.u64 	%rd6, %rd1;
	cvta.to.global.u64 	%rd7, %rd2;
	cvta.to.global.u64 	%rd8, %rd3;
	st.local.u32 	[%rd5], %r1;
	mov.u64 	%rd9, $str;
	cvta.global.u64 	%rd10, %rd9;
	{ // callseq 0, 0
	.param .b64 param0;
	st.param.b64 	[param0], %rd10;
	.param .b64 param1;
	st.param.b64 	[param1], %rd4;
	.param .b32 retval0;
	call.uni (retval0), 
	vprintf, 
	(
	param0, 
	param1
	);
	ld.param.b32 	%r6, [retval0];
	} // callseq 0
	mul.wide.s32 	%rd11, %r1, 4;
	add.s64 	%rd12, %rd6, %rd11;
	ld.global.f32 	%f1, [%rd12];
	add.s64 	%rd13, %rd7, %rd11;
	ld.global.f32 	%f2, [%rd13];
	add.f32 	%f3, %f1, %f2;
	add.s64 	%rd14, %rd8, %rd11;
	st.global.f32 	[%rd14], %f3;
$L__BB0_2:
	ret;

}


// ===== COMPILED SASS (sm_100) =====

	.target	sm_100

	.elftype	@"ET_EXEC"


//--------------------- .note.nv.tkinfo           --------------------------
	.section	.note.nv.tkinfo,"",@"SHT_NOTE"
	.sectionflags	@"SHF_NOTE_NV_TKINFO"
	.tkinfo
        /*0018*/ 	.word	0x00000002
        /*0030*/ 	.string	""
        /*0030*/ 	.string	"ptxas"
        /*0030*/ 	.string	"Cuda compilation tools, release 13.0, V13.0.88"
        /*0030*/ 	.string	"Build cuda_13.0.r13.0/compiler.36424714_0"
        /*0030*/ 	.string	"-arch sm_100 -m 64 "



//--------------------- .note.nv.cuinfo           --------------------------
	.section	.note.nv.cuinfo,"",@"SHT_NOTE"
	.sectionflags	@"SHF_NOTE_NV_CUINFO"
        /*0018*/ 	.short	0x0002
        /*001a*/ 	.short	0x0064
        /*001c*/ 	.short	0x0082
	.zero		2


//--------------------- .nv.info                  --------------------------
	.section	.nv.info,"",@"SHT_CUDA_INFO"
	.align	4


	//----- nvinfo : EIATTR_REGCOUNT
	.align		4
        /*0000*/ 	.byte	0x04, 0x2f
        /*0002*/ 	.short	(.L_2 - .L_1)
	.align		4
.L_1:
        /*0004*/ 	.word	index@(_Z9vectorAddPfS_S_i)
        /*0008*/ 	.word	0x00000018


	//----- nvinfo : EIATTR_FRAME_SIZE
	.align		4
.L_2:
        /*000c*/ 	.byte	0x04, 0x11
        /*000e*/ 	.short	(.L_4 - .L_3)
	.align		4
.L_3:
        /*0010*/ 	.word	index@(_Z9vectorAddPfS_S_i)
        /*0014*/ 	.word	0x00000008


	//----- nvinfo : EIATTR_MIN_STACK_SIZE
	.align		4
.L_4:
        /*0018*/ 	.byte	0x04, 0x12
        /*001a*/ 	.short	(.L_6 - .L_5)
	.align		4
.L_5:
        /*001c*/ 	.word	index@(_Z9vectorAddPfS_S_i)
        /*0020*/ 	.word	0x00000008
.L_6:


//--------------------- .nv.compat                --------------------------
	.section	.nv.compat,"",@"SHT_CUDA_COMPAT_INFO"
	.align	4
        /*0000*/ 	.byte	0x02, 0x09, 0x00, 0x00, 0x02, 0x02, 0x01, 0x00, 0x02, 0x05, 0x05, 0x00, 0x03, 0x07, 0x01, 0x01
        /*0010*/ 	.byte	0x02, 0x03, 0x00, 0x00, 0x02, 0x06, 0x01, 0x00, 0x04, 0x0b, 0x08, 0x00, 0x09, 0x00, 0x00, 0x00
        /*0020*/ 	.byte	0x00, 0x00, 0x00, 0x00


//--------------------- .nv.info._Z9vectorAddPfS_S_i --------------------------
	.section	.nv.info._Z9vectorAddPfS_S_i,"",@"SHT_CUDA_INFO"
	.sectionflags	@""
	.align	4


	//----- nvinfo : EIATTR_CUDA_API_VERSION
	.align		4
        /*0000*/ 	.byte	0x04, 0x37
        /*0002*/ 	.short	(.L_8 - .L_7)
.L_7:
        /*0004*/ 	.word	0x00000082


	//----- nvinfo : EIATTR_KPARAM_INFO
	.align		4
.L_8:
        /*0008*/ 	.byte	0x04, 0x17
        /*000a*/ 	.short	(.L_10 - .L_9)
.L_9:
        /*000c*/ 	.word	0x00000000
        /*0010*/ 	.short	0x0003
        /*0012*/ 	.short	0x0018
        /*0014*/ 	.byte	0x00, 0xf0, 0x11, 0x00


	//----- nvinfo : EIATTR_KPARAM_INFO
	.align		4
.L_10:
        /*0018*/ 	.byte	0x04, 0x17
        /*001a*/ 	.short	(.L_12 - .L_11)
.L_11:
        /*001c*/ 	.word	0x00000000
        /*0020*/ 	.short	0x0002
        /*0022*/ 	.short	0x0010
        /*0024*/ 	.byte	0x00, 0xf5, 0x21, 0x00


	//----- nvinfo : EIATTR_KPARAM_INFO
	.align		4
.L_12:
        /*0028*/ 	.byte	0x04, 0x17
        /*002a*/ 	.short	(.L_14 - .L_13)
.L_13:
        /*002c*/ 	.word	0x00000000
        /*0030*/ 	.short	0x0001
        /*0032*/ 	.short	0x0008
        /*0034*/ 	.byte	0x00, 0xf5, 0x21, 0x00


	//----- nvinfo : EIATTR_KPARAM_INFO
	.align		4
.L_14:
        /*0038*/ 	.byte	0x04, 0x17
        /*003a*/ 	.short	(.L_16 - .L_15)
.L_15:
        /*003c*/ 	.word	0x00000000
        /*0040*/ 	.short	0x0000
        /*0042*/ 	.short	0x0000
        /*0044*/ 	.byte	0x00, 0xf5, 0x21, 0x00


	//----- nvinfo : EIATTR_SPARSE_MMA_MASK
	.align		4
.L_16:
        /*0048*/ 	.byte	0x03, 0x50
        /*004a*/ 	.short	0x0000


	//----- nvinfo : EIATTR_MAXREG_COUNT
	.align		4
        /*004c*/ 	.byte	0x03, 0x1b
        /*004e*/ 	.short	0x00ff


	//----- nvinfo : EIATTR_EXTERNS
	.align		4
        /*0050*/ 	.byte	0x04, 0x0f
        /*0052*/ 	.short	(.L_18 - .L_17)


	//   ....[0]....
	.align		4
.L_17:
        /*0054*/ 	.word	index@(vprintf)


	//----- nvinfo : EIATTR_MERCURY_ISA_VERSION
	.align		4
.L_18:
        /*0058*/ 	.byte	0x03, 0x5f
        /*005a*/ 	.short	0x0101


	//----- nvinfo : EIATTR_VRC_CTA_INIT_COUNT
	.align		4
        /*005c*/ 	.byte	0x02, 0x4a
	.zero		1
	.zero		1


	//----- nvinfo : EIATTR_SYSCALL_OFFSETS
	.align		4
        /*0060*/ 	.byte	0x04, 0x46
        /*0062*/ 	.short	(.L_20 - .L_19)


	//   ....[0]....
.L_19:
        /*0064*/ 	.word	0x00000150


	//----- nvinfo : EIATTR_EXIT_INSTR_OFFSETS
	.align		4
.L_20:
        /*0068*/ 	.byte	0x04, 0x1c
        /*006a*/ 	.short	(.L_22 - .L_21)


	//   ....[0]....
.L_21:
        /*006c*/ 	.word	0x000000c0


	//   ....[1]....
        /*0070*/ 	.word	0x00000200


	//----- nvinfo : EIATTR_CRS_STACK_SIZE
	.align		4
.L_22:
        /*0074*/ 	.byte	0x04, 0x1e
        /*0076*/ 	.short	(.L_24 - .L_23)
.L_23:
        /*0078*/ 	.word	0x00000000


	//----- nvinfo : EIATTR_CBANK_PARAM_SIZE
	.align		4
.L_24:
        /*007c*/ 	.byte	0x03, 0x19
        /*007e*/ 	.short	0x001c


	//----- nvinfo : EIATTR_PARAM_CBANK
	.align		4
        /*0080*/ 	.byte	0x04, 0x0a
        /*0082*/ 	.short	(.L_26 - .L_25)
	.align		4
.L_25:
        /*0084*/ 	.word	index@(.nv.constant0._Z9vectorAddPfS_S_i)
        /*0088*/ 	.short	0x0380
        /*008a*/ 	.short	0x001c


	//----- nvinfo : EIATTR_SW_WAR
	.align		4
.L_26:
        /*008c*/ 	.byte	0x04, 0x36
        /*008e*/ 	.short	(.L_28 - .L_27)
.L_27:
        /*0090*/ 	.word	0x00000008
.L_28:


//--------------------- .nv.callgraph             --------------------------
	.section	.nv.callgraph,"",@"SHT_CUDA_CALLGRAPH"
	.align	4
	.sectionentsize	8
	.align		4
        /*0000*/ 	.word	0x00000000
	.align		4
        /*0004*/ 	.word	0xffffffff
	.align		4
        /*0008*/ 	.word	index@(_Z9vectorAddPfS_S_i)
	.align		4
        /*000c*/ 	.word	index@(vprintf)
	.align		4
        /*0010*/ 	.word	0x00000000
	.align		4
        /*0014*/ 	.word	0xfffffffe
	.align		4
        /*0018*/ 	.word	0x00000000
	.align		4
        /*001c*/ 	.word	0xfffffffd
	.align		4
        /*0020*/ 	.word	0x00000000
	.align		4
        /*0024*/ 	.word	0xfffffffc


//--------------------- .nv.constant4             --------------------------
	.section	.nv.constant4,"a",@progbits
	.align	8
	.align		8
.nv.constant4:
        /*0000*/ 	.dword	vprintf
	.align		8
        /*0008*/ 	.dword	$str


//--------------------- .text._Z9vectorAddPfS_S_i --------------------------
	.section	.text._Z9vectorAddPfS_S_i,"ax",@progbits
	.align	128
        .global         _Z9vectorAddPfS_S_i
        .type           _Z9vectorAddPfS_S_i,@function
        .size           _Z9vectorAddPfS_S_i,(.L_x_2 - _Z9vectorAddPfS_S_i)
        .other          _Z9vectorAddPfS_S_i,@"STO_CUDA_ENTRY STV_DEFAULT"
_Z9vectorAddPfS_S_i:
.text._Z9vectorAddPfS_S_i:
[----:B------:R-:W0:Y:S01]  /*0000*/  LDC R1, c[0x0][0x37c] ;  /* 0x0000df00ff017b82 */ /* 0x000e220000000800 */
[----:B------:R-:W1:Y:S01]  /*0010*/  S2R R2, SR_TID.X ;  /* 0x0000000000027919 */ /* 0x000e620000002100 */
[----:B------:R-:W2:Y:S06]  /*0020*/  LDCU UR5, c[0x0][0x2fc] ;  /* 0x00005f80ff0577ac */ /* 0x000eac0008000800 */
[----:B------:R-:W1:Y:S01]  /*0030*/  S2UR UR6, SR_CTAID.X ;  /* 0x00000000000679c3 */ /* 0x000e620000002500 */
[----:B0-----:R-:W-:Y:S01]  /*0040*/  IADD3 R1, PT, PT, R1, -0x8, RZ ;  /* 0xfffffff801017810 */ /* 0x001fe20007ffe0ff */
[----:B------:R-:W0:Y:S01]  /*0050*/  LDCU UR7, c[0x0][0x398] ;  /* 0x00007300ff0777ac */ /* 0x000e220008000800 */
[----:B------:R-:W3:Y:S05]  /*0060*/  LDCU UR4, c[0x0][0x2f8] ;  /* 0x00005f00ff0477ac */ /* 0x000eea0008000800 */
[----:B------:R-:W1:Y:S01]  /*0070*/  LDC R3, c[0x0][0x360] ;  /* 0x0000d800ff037b82 */ /* 0x000e620000000800 */
[----:B---3--:R-:W-:-:S04]  /*0080*/  IADD3 R6, P1, PT, R1, UR4, RZ ;  /* 0x0000000401067c10 */ /* 0x008fc8000ff3e0ff */
[----:B--2---:R-:W-:Y:S01]  /*0090*/  IADD3.X R7, PT, PT, RZ, UR5, RZ, P1, !PT ;  /* 0x00000005ff077c10 */ /* 0x004fe20008ffe4ff */
[----:B-1----:R-:W-:-:S05]  /*00a0*/  IMAD R2, R3, UR6, R2 ;  /* 0x0000000603027c24 */ /* 0x002fca000f8e0202 */
[----:B0-----:R-:W-:-:S13]  /*00b0*/  ISETP.GE.AND P0, PT, R2, UR7, PT ;  /* 0x0000000702007c0c */ /* 0x001fda000bf06270 */
[----:B------:R-:W-:Y:S05]  /*00c0*/  @P0 EXIT ;  /* 0x000000000000094d */ /* 0x000fea0003800000 */
[----:B------:R-:W-:Y:S01]  /*00d0*/  MOV R0, 0x0 ;  /* 0x0000000000007802 */ /* 0x000fe20000000f00 */
[----:B------:R0:W-:Y:S01]  /*00e0*/  STL [R1], R2 ;  /* 0x0000000201007387 */ /* 0x0001e20000100800 */
[----:B------:R-:W1:Y:S02]  /*00f0*/  LDCU.64 UR4, c[0x4][0x8] ;  /* 0x01000100ff0477ac */ /* 0x000e640008000a00 */
[----:B------:R0:W2:Y:S01]  /*0100*/  LDC.64 R8, c[0x4][R0] ;  /* 0x0100000000087b82 */ /* 0x0000a20000000a00 */
[----:B------:R-:W3:Y:S01]  /*0110*/  LDCU.64 UR36, c[0x0][0x358] ;  /* 0x00006b00ff2477ac */ /* 0x000ee20008000a00 */
[----:B-1----:R-:W-:Y:S02]  /*0120*/  MOV R4, UR4 ;  /* 0x0000000400047c02 */ /* 0x002fe40008000f00 */
[----:B0-----:R-:W-:-:S07]  /*0130*/  MOV R5, UR5 ;  /* 0x0000000500057c02 */ /* 0x001fce0008000f00 */
[----:B------:R-:W-:-:S07]  /*0140*/  LEPC R20, `(.L_x_0) ;  /* 0x000000001014794e */ /* 0x000fce0000000000 */
[----:B--23--:R-:W-:Y:S05]  /*0150*/  CALL.ABS.NOINC R8 ;  /* 0x0000000008007343 */ /* 0x00cfea0003c00000 */
.L_x_0:
[----:B------:R-:W0:Y:S08]  /*0160*/  LDC.64 R4, c[0x0][0x380] ;  /* 0x0000e000ff047b82 */ /* 0x000e300000000a00 */
[----:B------:R-:W1:Y:S08]  /*0170*/  LDC.64 R6, c[0x0][0x388] ;  /* 0x0000e200ff067b82 */ /* 0x000e700000000a00 */
[----:B------:R-:W2:Y:S01]  /*0180*/  LDC.64 R8, c[0x0][0x390] ;  /* 0x0000e400ff087b82 */ /* 0x000ea20000000a00 */
[----:B0-----:R-:W-:-:S06]  /*0190*/  IMAD.WIDE R4, R2, 0x4, R4 ;  /* 0x0000000402047825 */ /* 0x001fcc00078e0204 */
[----:B------:R-:W3:Y:S01]  /*01a0*/  LDG.E R4, desc[UR36][R4.64] ;  /* 0x0000002404047981 */ /* 0x000ee2000c1e1900 */
[----:B-1----:R-:W-:-:S06]  /*01b0*/  IMAD.WIDE R6, R2, 0x4, R6 ;  /* 0x0000000402067825 */ /* 0x002fcc00078e0206 */
[----:B------:R-:W3:Y:S01]  /*01c0*/  LDG.E R7, desc[UR36][R6.64] ;  /* 0x0000002406077981 */ /* 0x000ee2000c1e1900 */
[----:B--2---:R-:W-:-:S04]  /*01d0*/  IMAD.WIDE R2, R2, 0x4, R8 ;  /* 0x0000000402027825 */ /* 0x004fc800078e0208 */
[----:B---3--:R-:W-:-:S05]  /*01e0*/  FADD R9, R4, R7 ;  /* 0x0000000704097221 */ /* 0x008fca0000000000 */
[----:B------:R-:W-:Y:S01]  /*01f0*/  STG.E desc[UR36][R2.64], R9 ;  /* 0x0000000902007986 */ /* 0x000fe2000c101924 */
[----:B------:R-:W-:Y:S05]  /*0200*/  EXIT ;  /* 0x000000000000794d */ /* 0x000fea0003800000 */
.L_x_1:
[----:B------:R-:W-:-:S00]  /*0210*/  BRA `(.L_x_1) ;  /* 0xfffffffc00fc7947 */ /* 0x000fc0000383ffff */
[----:B------:R-:W-:-:S00]  /*0220*/  NOP ;  /* 0x0000000000007918 */ /* 0x000fc00000000000 */
        /* <DEDUP_REMOVED lines=13> */
.L_x_2:


//--------------------- .nv.global.init           --------------------------
	.section	.nv.global.init,"aw",@progbits
.nv.global.init:
	.type		$str,@object
	.size		$str,(.L_0 - $str)
$str:
        /*0000*/ 	.byte	0x49, 0x6e, 0x64, 0x65, 0x78, 0x3a, 0x20, 0x25, 0x64, 0x0a, 0x00
.L_0:


//--------------------- .nv.shared.reserved.0     --------------------------
	.section	.nv.shared.reserved.0,"aw",@nobits
	.weak		__nv_reservedSMEM_offset_0_alias
	.size		__nv_reservedSMEM_offset_0_alias, 0, 64
	.other		__nv_reservedSMEM_offset_0_alias,@"STO_CUDA_RESERVED_SHARED STV_DEFAULT"
__nv_reservedSMEM_offset_0_alias:
	.zero		0
	.zero		64


//--------------------- .nv.constant0._Z9vectorAddPfS_S_i --------------------------
	.section	.nv.constant0._Z9vectorAddPfS_S_i,"a",@progbits
	.sectionflags	@""
	.align	4
.nv.constant0._Z9vectorAddPfS_S_i:
	.zero		924


//--------------------- SYMBOLS --------------------------

	.type		.nv.reservedSmem.offset0,@object
	.size		.nv.reservedSmem.offset0,0x4
	.type		vprintf,@function
